//
// Generated by NVIDIA NVVM Compiler
//
// Compiler Build ID: CL-36424714
// Cuda compilation tools, release 13.0, V13.0.88
// Based on NVVM 20.0.0
//

.version 9.0
.target sm_100
.address_size 64

	// .globl	_Z15matrixMulKernelPfPKfS1_i

.visible .entry _Z15matrixMulKernelPfPKfS1_i(
	.param .u64 .ptr .align 1 _Z15matrixMulKernelPfPKfS1_i_param_0,
	.param .u64 .ptr .align 1 _Z15matrixMulKernelPfPKfS1_i_param_1,
	.param .u64 .ptr .align 1 _Z15matrixMulKernelPfPKfS1_i_param_2,
	.param .u32 _Z15matrixMulKernelPfPKfS1_i_param_3
)
{
	.reg .pred 	%p<10>;
	.reg .b32 	%r<40>;
	.reg .b32 	%f<67>;
	.reg .b64 	%rd<67>;

	ld.param.u64 	%rd14, [_Z15matrixMulKernelPfPKfS1_i_param_1];
	ld.param.u64 	%rd15, [_Z15matrixMulKernelPfPKfS1_i_param_2];
	ld.param.u32 	%r18, [_Z15matrixMulKernelPfPKfS1_i_param_3];
	cvta.to.global.u64 	%rd1, %rd15;
	cvta.to.global.u64 	%rd2, %rd14;
	mov.u32 	%r19, %ctaid.y;
	mov.u32 	%r20, %ntid.y;
	mov.u32 	%r21, %tid.y;
	mad.lo.s32 	%r1, %r19, %r20, %r21;
	mov.u32 	%r22, %ctaid.x;
	mov.u32 	%r23, %ntid.x;
	mov.u32 	%r24, %tid.x;
	mad.lo.s32 	%r2, %r22, %r23, %r24;
	max.s32 	%r25, %r1, %r2;
	setp.ge.s32 	%p1, %r25, %r18;
	@%p1 bra 	$L__BB0_13;
	mul.lo.s32 	%r3, %r18, %r1;
	and.b32  	%r4, %r18, 7;
	setp.lt.u32 	%p2, %r18, 8;
	mov.f32 	%f66, 0f00000000;
	mov.b32 	%r38, 0;
	@%p2 bra 	$L__BB0_4;
	and.b32  	%r38, %r18, 2147483640;
	neg.s32 	%r36, %r38;
	mul.wide.s32 	%rd16, %r18, 4;
	add.s64 	%rd3, %rd1, %rd16;
	shl.b32 	%r7, %r18, 3;
	mul.wide.s32 	%rd17, %r18, 8;
	add.s64 	%rd4, %rd1, %rd17;
	mul.wide.s32 	%rd18, %r18, 12;
	add.s64 	%rd5, %rd1, %rd18;
	mul.wide.s32 	%rd19, %r18, 16;
	add.s64 	%rd6, %rd1, %rd19;
	mul.wide.s32 	%rd20, %r18, 20;
	add.s64 	%rd7, %rd1, %rd20;
	mul.wide.s32 	%rd21, %r18, 24;
	add.s64 	%rd8, %rd1, %rd21;
	mul.wide.s32 	%rd22, %r18, 28;
	add.s64 	%rd9, %rd1, %rd22;
	mul.wide.u32 	%rd23, %r3, 4;
	add.s64 	%rd24, %rd23, %rd2;
	add.s64 	%rd66, %rd24, 16;
	mov.f32 	%f66, 0f00000000;
	mov.u32 	%r35, %r2;
$L__BB0_3:
	.pragma "nounroll";
	mul.wide.s32 	%rd25, %r35, 4;
	add.s64 	%rd26, %rd3, %rd25;
	add.s64 	%rd27, %rd4, %rd25;
	add.s64 	%rd28, %rd5, %rd25;
	add.s64 	%rd29, %rd6, %rd25;
	add.s64 	%rd30, %rd7, %rd25;
	add.s64 	%rd31, %rd8, %rd25;
	add.s64 	%rd32, %rd9, %rd25;
	add.s64 	%rd33, %rd1, %rd25;
	ld.global.f32 	%f16, [%rd66+-16];
	ld.global.f32 	%f17, [%rd33];
	fma.rn.f32 	%f18, %f16, %f17, %f66;
	ld.global.f32 	%f19, [%rd66+-12];
	ld.global.f32 	%f20, [%rd26];
	fma.rn.f32 	%f21, %f19, %f20, %f18;
	ld.global.f32 	%f22, [%rd66+-8];
	ld.global.f32 	%f23, [%rd27];
	fma.rn.f32 	%f24, %f22, %f23, %f21;
	ld.global.f32 	%f25, [%rd66+-4];
	ld.global.f32 	%f26, [%rd28];
	fma.rn.f32 	%f27, %f25, %f26, %f24;
	ld.global.f32 	%f28, [%rd66];
	ld.global.f32 	%f29, [%rd29];
	fma.rn.f32 	%f30, %f28, %f29, %f27;
	ld.global.f32 	%f31, [%rd66+4];
	ld.global.f32 	%f32, [%rd30];
	fma.rn.f32 	%f33, %f31, %f32, %f30;
	ld.global.f32 	%f34, [%rd66+8];
	ld.global.f32 	%f35, [%rd31];
	fma.rn.f32 	%f36, %f34, %f35, %f33;
	ld.global.f32 	%f37, [%rd66+12];
	ld.global.f32 	%f38, [%rd32];
	fma.rn.f32 	%f66, %f37, %f38, %f36;
	add.s32 	%r36, %r36, 8;
	add.s32 	%r35, %r35, %r7;
	add.s64 	%rd66, %rd66, 32;
	setp.ne.s32 	%p3, %r36, 0;
	@%p3 bra 	$L__BB0_3;
$L__BB0_4:
	setp.eq.s32 	%p4, %r4, 0;
	@%p4 bra 	$L__BB0_12;
	and.b32  	%r13, %r18, 3;
	setp.lt.u32 	%p5, %r4, 4;
	@%p5 bra 	$L__BB0_7;
	add.s32 	%r27, %r38, %r3;
	mul.wide.u32 	%rd34, %r27, 4;
	add.s64 	%rd35, %rd2, %rd34;
	ld.global.f32 	%f40, [%rd35];
	mad.lo.s32 	%r28, %r38, %r18, %r2;
	mul.wide.s32 	%rd36, %r28, 4;
	add.s64 	%rd37, %rd1, %rd36;
	ld.global.f32 	%f41, [%rd37];
	fma.rn.f32 	%f42, %f40, %f41, %f66;
	cvt.u64.u32 	%rd38, %r3;
	cvt.u64.u32 	%rd39, %r38;
	add.s64 	%rd40, %rd39, %rd38;
	shl.b64 	%rd41, %rd40, 2;
	add.s64 	%rd42, %rd2, %rd41;
	ld.global.f32 	%f43, [%rd42+4];
	mul.wide.s32 	%rd43, %r18, 4;
	add.s64 	%rd44, %rd37, %rd43;
	ld.global.f32 	%f44, [%rd44];
	fma.rn.f32 	%f45, %f43, %f44, %f42;
	ld.global.f32 	%f46, [%rd42+8];
	add.s64 	%rd45, %rd44, %rd43;
	ld.global.f32 	%f47, [%rd45];
	fma.rn.f32 	%f48, %f46, %f47, %f45;
	ld.global.f32 	%f49, [%rd42+12];
	add.s64 	%rd46, %rd45, %rd43;
	ld.global.f32 	%f50, [%rd46];
	fma.rn.f32 	%f66, %f49, %f50, %f48;
	add.s32 	%r38, %r38, 4;
$L__BB0_7:
	setp.eq.s32 	%p6, %r13, 0;
	@%p6 bra 	$L__BB0_12;
	setp.eq.s32 	%p7, %r13, 1;
	@%p7 bra 	$L__BB0_10;
	add.s32 	%r29, %r38, %r3;
	mul.wide.u32 	%rd47, %r29, 4;
	add.s64 	%rd48, %rd2, %rd47;
	ld.global.f32 	%f52, [%rd48];
	mad.lo.s32 	%r30, %r38, %r18, %r2;
	mul.wide.s32 	%rd49, %r30, 4;
	add.s64 	%rd50, %rd1, %rd49;
	ld.global.f32 	%f53, [%rd50];
	fma.rn.f32 	%f54, %f52, %f53, %f66;
	cvt.u64.u32 	%rd51, %r3;
	cvt.u64.u32 	%rd52, %r38;
	add.s64 	%rd53, %rd52, %rd51;
	shl.b64 	%rd54, %rd53, 2;
	add.s64 	%rd55, %rd2, %rd54;
	ld.global.f32 	%f55, [%rd55+4];
	mul.wide.s32 	%rd56, %r18, 4;
	add.s64 	%rd57, %rd50, %rd56;
	ld.global.f32 	%f56, [%rd57];
	fma.rn.f32 	%f66, %f55, %f56, %f54;
	add.s32 	%r38, %r38, 2;
$L__BB0_10:
	and.b32  	%r31, %r18, 1;
	setp.eq.b32 	%p8, %r31, 1;
	not.pred 	%p9, %p8;
	@%p9 bra 	$L__BB0_12;
	add.s32 	%r32, %r38, %r3;
	mul.wide.u32 	%rd58, %r32, 4;
	add.s64 	%rd59, %rd2, %rd58;
	ld.global.f32 	%f57, [%rd59];
	mad.lo.s32 	%r33, %r38, %r18, %r2;
	mul.wide.s32 	%rd60, %r33, 4;
	add.s64 	%rd61, %rd1, %rd60;
	ld.global.f32 	%f58, [%rd61];
	fma.rn.f32 	%f66, %f57, %f58, %f66;
$L__BB0_12:
	ld.param.u64 	%rd65, [_Z15matrixMulKernelPfPKfS1_i_param_0];
	add.s32 	%r34, %r3, %r2;
	cvta.to.global.u64 	%rd62, %rd65;
	mul.wide.s32 	%rd63, %r34, 4;
	add.s64 	%rd64, %rd62, %rd63;
	st.global.f32 	[%rd64], %f66;
$L__BB0_13:
	ret;

}


// ===== COMPILED SASS (sm_100) =====

	.target	sm_100

	.elftype	@"ET_EXEC"


//--------------------- .note.nv.tkinfo           --------------------------
	.section	.note.nv.tkinfo,"",@"SHT_NOTE"
	.sectionflags	@"SHF_NOTE_NV_TKINFO"
	.tkinfo
        /*0018*/ 	.word	0x00000002
        /*0030*/ 	.string	""
        /*0030*/ 	.string	"ptxas"
        /*0030*/ 	.string	"Cuda compilation tools, release 13.0, V13.0.88"
        /*0030*/ 	.string	"Build cuda_13.0.r13.0/compiler.36424714_0"
        /*0030*/ 	.string	"-arch sm_100 -m 64 "



//--------------------- .note.nv.cuinfo           --------------------------
	.section	.note.nv.cuinfo,"",@"SHT_NOTE"
	.sectionflags	@"SHF_NOTE_NV_CUINFO"
        /*0018*/ 	.short	0x0002
        /*001a*/ 	.short	0x0064
        /*001c*/ 	.short	0x0082
	.zero		2


//--------------------- .nv.info                  --------------------------
	.section	.nv.info,"",@"SHT_CUDA_INFO"
	.align	4


	//----- nvinfo : EIATTR_REGCOUNT
	.align		4
        /*0000*/ 	.byte	0x04, 0x2f
        /*0002*/ 	.short	(.L_1 - .L_0)
	.align		4
.L_0:
        /*0004*/ 	.word	index@(_Z15matrixMulKernelPfPKfS1_i)
        /*0008*/ 	.word	0x0000001e


	//----- nvinfo : EIATTR_FRAME_SIZE
	.align		4
.L_1:
        /*000c*/ 	.byte	0x04, 0x11
        /*000e*/ 	.short	(.L_3 - .L_2)
	.align		4
.L_2:
        /*0010*/ 	.word	index@(_Z15matrixMulKernelPfPKfS1_i)
        /*0014*/ 	.word	0x00000000


	//----- nvinfo : EIATTR_MIN_STACK_SIZE
	.align		4
.L_3:
        /*0018*/ 	.byte	0x04, 0x12
        /*001a*/ 	.short	(.L_5 - .L_4)
	.align		4
.L_4:
        /*001c*/ 	.word	index@(_Z15matrixMulKernelPfPKfS1_i)
        /*0020*/ 	.word	0x00000000
.L_5:


//--------------------- .nv.compat                --------------------------
	.section	.nv.compat,"",@"SHT_CUDA_COMPAT_INFO"
	.align	4
        /*0000*/ 	.byte	0x02, 0x09, 0x00, 0x00, 0x02, 0x02, 0x01, 0x00, 0x02, 0x05, 0x05, 0x00, 0x03, 0x07, 0x01, 0x01
        /*0010*/ 	.byte	0x02, 0x03, 0x00, 0x00, 0x02, 0x06, 0x01, 0x00, 0x04, 0x0b, 0x08, 0x00, 0x09, 0x00, 0x00, 0x00
        /*0020*/ 	.byte	0x00, 0x00, 0x00, 0x00


//--------------------- .nv.info._Z15matrixMulKernelPfPKfS1_i --------------------------
	.section	.nv.info._Z15matrixMulKernelPfPKfS1_i,"",@"SHT_CUDA_INFO"
	.sectionflags	@""
	.align	4


	//----- nvinfo : EIATTR_CUDA_API_VERSION
	.align		4
        /*0000*/ 	.byte	0x04, 0x37
        /*0002*/ 	.short	(.L_7 - .L_6)
.L_6:
        /*0004*/ 	.word	0x00000082


	//----- nvinfo : EIATTR_KPARAM_INFO
	.align		4
.L_7:
        /*0008*/ 	.byte	0x04, 0x17
        /*000a*/ 	.short	(.L_9 - .L_8)
.L_8:
        /*000c*/ 	.word	0x00000000
        /*0010*/ 	.short	0x0003
        /*0012*/ 	.short	0x0018
        /*0014*/ 	.byte	0x00, 0xf0, 0x11, 0x00


	//----- nvinfo : EIATTR_KPARAM_INFO
	.align		4
.L_9:
        /*0018*/ 	.byte	0x04, 0x17
        /*001a*/ 	.short	(.L_11 - .L_10)
.L_10:
        /*001c*/ 	.word	0x00000000
        /*0020*/ 	.short	0x0002
        /*0022*/ 	.short	0x0010
        /*0024*/ 	.byte	0x00, 0xf5, 0x21, 0x00


	//----- nvinfo : EIATTR_KPARAM_INFO
	.align		4
.L_11:
        /*0028*/ 	.byte	0x04, 0x17
        /*002a*/ 	.short	(.L_13 - .L_12)
.L_12:
        /*002c*/ 	.word	0x00000000
        /*0030*/ 	.short	0x0001
        /*0032*/ 	.short	0x0008
        /*0034*/ 	.byte	0x00, 0xf5, 0x21, 0x00


	//----- nvinfo : EIATTR_KPARAM_INFO
	.align		4
.L_13:
        /*0038*/ 	.byte	0x04, 0x17
        /*003a*/ 	.short	(.L_15 - .L_14)
.L_14:
        /*003c*/ 	.word	0x00000000
        /*0040*/ 	.short	0x0000
        /*0042*/ 	.short	0x0000
        /*0044*/ 	.byte	0x00, 0xf5, 0x21, 0x00


	//----- nvinfo : EIATTR_SPARSE_MMA_MASK
	.align		4
.L_15:
        /*0048*/ 	.byte	0x03, 0x50
        /*004a*/ 	.short	0x0000


	//----- nvinfo : EIATTR_MAXREG_COUNT
	.align		4
        /*004c*/ 	.byte	0x03, 0x1b
        /*004e*/ 	.short	0x00ff


	//----- nvinfo : EIATTR_MERCURY_ISA_VERSION
	.align		4
        /*0050*/ 	.byte	0x03, 0x5f
        /*0052*/ 	.short	0x0101


	//----- nvinfo : EIATTR_VRC_CTA_INIT_COUNT
	.align		4
        /*0054*/ 	.byte	0x02, 0x4a
	.zero		1
	.zero		1


	//----- nvinfo : EIATTR_EXIT_INSTR_OFFSETS
	.align		4
        /*0058*/ 	.byte	0x04, 0x1c
        /*005a*/ 	.short	(.L_17 - .L_16)


	//   ....[0]....
.L_16:
        /*005c*/ 	.word	0x000000c0


	//   ....[1]....
        /*0060*/ 	.word	0x00000aa0


	//----- nvinfo : EIATTR_CBANK_PARAM_SIZE
	.align		4
.L_17:
        /*0064*/ 	.byte	0x03, 0x19
        /*0066*/ 	.short	0x001c


	//----- nvinfo : EIATTR_PARAM_CBANK
	.align		4
        /*0068*/ 	.byte	0x04, 0x0a
        /*006a*/ 	.short	(.L_19 - .L_18)
	.align		4
.L_18:
        /*006c*/ 	.word	index@(.nv.constant0._Z15matrixMulKernelPfPKfS1_i)
        /*0070*/ 	.short	0x0380
        /*0072*/ 	.short	0x001c


	//----- nvinfo : EIATTR_SW_WAR
	.align		4
.L_19:
        /*0074*/ 	.byte	0x04, 0x36
        /*0076*/ 	.short	(.L_21 - .L_20)
.L_20:
        /*0078*/ 	.word	0x00000008
.L_21:


//--------------------- .nv.callgraph             --------------------------
	.section	.nv.callgraph,"",@"SHT_CUDA_CALLGRAPH"
	.align	4
	.sectionentsize	8
	.align		4
        /*0000*/ 	.word	0x00000000
	.align		4
        /*0004*/ 	.word	0xffffffff
	.align		4
        /*0008*/ 	.word	0x00000000
	.align		4
        /*000c*/ 	.word	0xfffffffe
	.align		4
        /*0010*/ 	.word	0x00000000
	.align		4
        /*0014*/ 	.word	0xfffffffd
	.align		4
        /*0018*/ 	.word	0x00000000
	.align		4
        /*001c*/ 	.word	0xfffffffc


//--------------------- .text._Z15matrixMulKernelPfPKfS1_i --------------------------
	.section	.text._Z15matrixMulKernelPfPKfS1_i,"ax",@progbits
	.align	128
        .global         _Z15matrixMulKernelPfPKfS1_i
        .type           _Z15matrixMulKernelPfPKfS1_i,@function
        .size           _Z15matrixMulKernelPfPKfS1_i,(.L_x_5 - _Z15matrixMulKernelPfPKfS1_i)
        .other          _Z15matrixMulKernelPfPKfS1_i,@"STO_CUDA_ENTRY STV_DEFAULT"
_Z15matrixMulKernelPfPKfS1_i:
.text._Z15matrixMulKernelPfPKfS1_i:
[----:B------:R-:W-:Y:S01]  /*0000*/  LDC R1, c[0x0][0x37c] ;  /* 0x0000df00ff017b82 */ /* 0x000fe20000000800 */
[----:B------:R-:W0:Y:S07]  /*0010*/  S2R R0, SR_TID.Y ;  /* 0x0000000000007919 */ /* 0x000e2e0000002200 */
[----:B------:R-:W0:Y:S01]  /*0020*/  S2UR UR4, SR_CTAID.Y ;  /* 0x00000000000479c3 */ /* 0x000e220000002600 */
[----:B------:R-:W1:Y:S01]  /*0030*/  LDCU UR20, c[0x0][0x398] ;  /* 0x00007300ff1477ac */ /* 0x000e620008000800 */
[----:B------:R-:W2:Y:S06]  /*0040*/  S2R R3, SR_TID.X ;  /* 0x0000000000037919 */ /* 0x000eac0000002100 */
[----:B------:R-:W0:Y:S08]  /*0050*/  LDC R13, c[0x0][0x364] ;  /* 0x0000d900ff0d7b82 */ /* 0x000e300000000800 */
[----:B------:R-:W2:Y:S08]  /*0060*/  S2UR UR5, SR_CTAID.X ;  /* 0x00000000000579c3 */ /* 0x000eb00000002500 */
[----:B------:R-:W2:Y:S01]  /*0070*/  LDC R2, c[0x0][0x360] ;  /* 0x0000d800ff027b82 */ /* 0x000ea20000000800 */
[----:B0-----:R-:W-:-:S02]  /*0080*/  IMAD R13, R13, UR4, R0 ;  /* 0x000000040d0d7c24 */ /* 0x001fc4000f8e0200 */
[----:B--2---:R-:W-:-:S05]  /*0090*/  IMAD R0, R2, UR5, R3 ;  /* 0x0000000502007c24 */ /* 0x004fca000f8e0203 */
[----:B------:R-:W-:-:S04]  /*00a0*/  VIMNMX R2, PT, PT, R13, R0, !PT ;  /* 0x000000000d027248 */ /* 0x000fc80007fe0100 */
[----:B-1----:R-:W-:-:S13]  /*00b0*/  ISETP.GE.AND P0, PT, R2, UR20, PT ;  /* 0x0000001402007c0c */ /* 0x002fda000bf06270 */
[----:B------:R-:W-:Y:S05]  /*00c0*/  @P0 EXIT ;  /* 0x000000000000094d */ /* 0x000fea0003800000 */
[----:B------:R-:W-:Y:S01]  /*00d0*/  UISETP.GE.U32.AND UP0, UPT, UR20, 0x8, UPT ;  /* 0x000000081400788c */ /* 0x000fe2000bf06070 */
[----:B------:R-:W-:Y:S02]  /*00e0*/  HFMA2 R12, -RZ, RZ, 0, 0 ;  /* 0x00000000ff0c7431 */ /* 0x000fe400000001ff */
[----:B------:R-:W-:Y:S01]  /*00f0*/  IMAD R13, R13, UR20, RZ ;  /* 0x000000140d0d7c24 */ /* 0x000fe2000f8e02ff */
[----:B------:R-:W-:Y:S01]  /*0100*/  UMOV UR4, URZ ;  /* 0x000000ff00047c82 */ /* 0x000fe20008000000 */
[----:B------:R-:W0:Y:S04]  /*0110*/  LDCU.64 UR18, c[0x0][0x358] ;  /* 0x00006b00ff1277ac */ /* 0x000e280008000a00 */
[----:B------:R-:W-:Y:S05]  /*0120*/  BRA.U !UP0, `(.L_x_0) ;  /* 0x0000000508007547 */ /* 0x000fea000b800000 */
[----:B------:R-:W1:Y:S01]  /*0130*/  LDC.64 R2, c[0x0][0x388] ;  /* 0x0000e200ff027b82 */ /* 0x000e620000000a00 */
[----:B------:R-:W2:Y:S01]  /*0140*/  LDCU.64 UR22, c[0x0][0x390] ;  /* 0x00007200ff1677ac */ /* 0x000ea20008000a00 */
[----:B------:R-:W-:Y:S02]  /*0150*/  MOV R12, RZ ;  /* 0x000000ff000c7202 */ /* 0x000fe40000000f00 */
[----:B------:R-:W-:Y:S01]  /*0160*/  MOV R14, R0 ;  /* 0x00000000000e7202 */ /* 0x000fe20000000f00 */
[----:B------:R-:W-:-:S04]  /*0170*/  ULOP3.LUT UR4, UR20, 0x7ffffff8, URZ, 0xc0, !UPT ;  /* 0x7ffffff814047892 */ /* 0x000fc8000f8ec0ff */
[----:B------:R-:W-:Y:S02]  /*0180*/  UIADD3 UR5, UPT, UPT, -UR4, URZ, URZ ;  /* 0x000000ff04057290 */ /* 0x000fe4000fffe1ff */
[----:B--2---:R-:W-:Y:S02]  /*0190*/  UIMAD.WIDE UR6, UR20, 0x8, UR22 ;  /* 0x00000008140678a5 */ /* 0x004fe4000f8e0216 */
[----:B------:R-:W-:Y:S02]  /*01a0*/  UIMAD.WIDE UR8, UR20, 0xc, UR22 ;  /* 0x0000000c140878a5 */ /* 0x000fe4000f8e0216 */
[----:B------:R-:W-:Y:S01]  /*01b0*/  UIMAD.WIDE UR10, UR20, 0x10, UR22 ;  /* 0x00000010140a78a5 */ /* 0x000fe2000f8e0216 */
[----:B-1----:R-:W-:Y:S01]  /*01c0*/  IMAD.WIDE.U32 R2, R13, 0x4, R2 ;  /* 0x000000040d027825 */ /* 0x002fe200078e0002 */
[----:B------:R-:W-:Y:S02]  /*01d0*/  UIMAD.WIDE UR12, UR20, 0x14, UR22 ;  /* 0x00000014140c78a5 */ /* 0x000fe4000f8e0216 */
[----:B------:R-:W-:Y:S01]  /*01e0*/  UIMAD.WIDE UR14, UR20, 0x18, UR22 ;  /* 0x00000018140e78a5 */ /* 0x000fe2000f8e0216 */
[----:B------:R-:W-:Y:S01]  /*01f0*/  IADD3 R2, P0, PT, R2, 0x10, RZ ;  /* 0x0000001002027810 */ /* 0x000fe20007f1e0ff */
[----:B------:R-:W-:-:S03]  /*0200*/  UIMAD.WIDE UR16, UR20, 0x1c, UR22 ;  /* 0x0000001c141078a5 */ /* 0x000fc6000f8e0216 */
[----:B------:R-:W-:-:S09]  /*0210*/  IADD3.X R3, PT, PT, RZ, R3, RZ, P0, !PT ;  /* 0x00000003ff037210 */ /* 0x000fd200007fe4ff */
.L_x_1:
[----:B------:R-:W-:Y:S01]  /*0220*/  UIMAD.WIDE UR24, UR20, 0x4, UR22 ;  /* 0x00000004141878a5 */ /* 0x000fe2000f8e0216 */
[----:B------:R-:W-:Y:S01]  /*0230*/  MOV R23, 0x4 ;  /* 0x0000000400177802 */ /* 0x000fe20000000f00 */
[----:B------:R-:W-:Y:S01]  /*0240*/  HFMA2 R25, -RZ, RZ, 0, 2.384185791015625e-07 ;  /* 0x00000004ff197431 */ /* 0x000fe200000001ff */
[----:B0-----:R-:W2:Y:S03]  /*0250*/  LDG.E R21, desc[UR18][R2.64+-0x10] ;  /* 0xfffff01202157981 */ /* 0x001ea6000c1e1900 */
[----:B------:R-:W-:Y:S01]  /*0260*/  IMAD.WIDE R22, R14, R23, UR22 ;  /* 0x000000160e167e25 */ /* 0x000fe2000f8e0217 */
[----:B------:R-:W-:Y:S01]  /*0270*/  MOV R8, UR24 ;  /* 0x0000001800087c02 */ /* 0x000fe20008000f00 */
[----:B------:R-:W3:Y:S01]  /*0280*/  LDG.E R19, desc[UR18][R2.64+-0xc] ;  /* 0xfffff41202137981 */ /* 0x000ee2000c1e1900 */
[----:B------:R-:W-:-:S03]  /*0290*/  MOV R9, UR25 ;  /* 0x0000001900097c02 */ /* 0x000fc60008000f00 */
[----:B------:R-:W2:Y:S01]  /*02a0*/  LDG.E R22, desc[UR18][R22.64] ;  /* 0x0000001216167981 */ /* 0x000ea2000c1e1900 */
[----:B------:R-:W-:Y:S02]  /*02b0*/  IMAD.MOV.U32 R11, RZ, RZ, 0x4 ;  /* 0x00000004ff0b7424 */ /* 0x000fe400078e00ff */
[----:B------:R-:W-:-:S04]  /*02c0*/  IMAD.WIDE R8, R14, 0x4, R8 ;  /* 0x000000040e087825 */ /* 0x000fc800078e0208 */
[----:B------:R-:W-:Y:S01]  /*02d0*/  HFMA2 R7, -RZ, RZ, 0, 2.384185791015625e-07 ;  /* 0x00000004ff077431 */ /* 0x000fe200000001ff */
[----:B------:R-:W-:Y:S01]  /*02e0*/  MOV R5, 0x4 ;  /* 0x0000000400057802 */ /* 0x000fe20000000f00 */
[----:B------:R-:W4:Y:S01]  /*02f0*/  LDG.E R17, desc[UR18][R2.64+-0x8] ;  /* 0xfffff81202117981 */ /* 0x000f22000c1e1900 */
[----:B------:R-:W-:-:S03]  /*0300*/  IMAD.WIDE R24, R14, R25, UR6 ;  /* 0x000000060e187e25 */ /* 0x000fc6000f8e0219 */
[----:B------:R0:W3:Y:S01]  /*0310*/  LDG.E R20, desc[UR18][R8.64] ;  /* 0x0000001208147981 */ /* 0x0000e2000c1e1900 */
[----:B------:R-:W-:-:S03]  /*0320*/  IMAD.WIDE R10, R14, R11, UR8 ;  /* 0x000000080e0a7e25 */ /* 0x000fc6000f8e020b */
[----:B------:R-:W4:Y:S01]  /*0330*/  LDG.E R18, desc[UR18][R24.64] ;  /* 0x0000001218127981 */ /* 0x000f22000c1e1900 */
[----:B------:R-:W-:-:S04]  /*0340*/  IMAD.WIDE R4, R14, R5, UR10 ;  /* 0x0000000a0e047e25 */ /* 0x000fc8000f8e0205 */
[----:B------:R-:W-:Y:S01]  /*0350*/  HFMA2 R27, -RZ, RZ, 0, 2.384185791015625e-07 ;  /* 0x00000004ff1b7431 */ /* 0x000fe200000001ff */
[----:B------:R1:W5:Y:S01]  /*0360*/  LDG.E R16, desc[UR18][R10.64] ;  /* 0x000000120a107981 */ /* 0x000362000c1e1900 */
[C---:B------:R-:W-:Y:S01]  /*0370*/  IMAD.WIDE R6, R14.reuse, R7, UR12 ;  /* 0x0000000c0e067e25 */ /* 0x040fe2000f8e0207 */
[----:B0-----:R-:W-:Y:S02]  /*0380*/  MOV R9, 0x4 ;  /* 0x0000000400097802 */ /* 0x001fe40000000f00 */
[----:B------:R-:W5:Y:S04]  /*0390*/  LDG.E R15, desc[UR18][R2.64+-0x4] ;  /* 0xfffffc12020f7981 */ /* 0x000f68000c1e1900 */
[----:B------:R0:W5:Y:S01]  /*03a0*/  LDG.E R4, desc[UR18][R4.64] ;  /* 0x0000001204047981 */ /* 0x000162000c1e1900 */
[----:B------:R-:W-:-:S03]  /*03b0*/  IMAD.WIDE R8, R14, R9, UR14 ;  /* 0x0000000e0e087e25 */ /* 0x000fc6000f8e0209 */
[----:B------:R-:W5:Y:S01]  /*03c0*/  LDG.E R23, desc[UR18][R2.64] ;  /* 0x0000001202177981 */ /* 0x000f62000c1e1900 */
[----:B-1----:R-:W-:-:S03]  /*03d0*/  IMAD.WIDE R10, R14, R27, UR16 ;  /* 0x000000100e0a7e25 */ /* 0x002fc6000f8e021b */
[----:B------:R-:W5:Y:S04]  /*03e0*/  LDG.E R7, desc[UR18][R6.64] ;  /* 0x0000001206077981 */ /* 0x000f68000c1e1900 */
[----:B------:R-:W5:Y:S04]  /*03f0*/  LDG.E R24, desc[UR18][R2.64+0x4] ;  /* 0x0000041202187981 */ /* 0x000f68000c1e1900 */
[----:B------:R-:W5:Y:S04]  /*0400*/  LDG.E R8, desc[UR18][R8.64] ;  /* 0x0000001208087981 */ /* 0x000f68000c1e1900 */
[----:B------:R-:W5:Y:S04]  /*0410*/  LDG.E R25, desc[UR18][R2.64+0x8] ;  /* 0x0000081202197981 */ /* 0x000f68000c1e1900 */
[----:B------:R-:W5:Y:S04]  /*0420*/  LDG.E R10, desc[UR18][R10.64] ;  /* 0x000000120a0a7981 */ /* 0x000f68000c1e1900 */
[----:B------:R1:W5:Y:S01]  /*0430*/  LDG.E R27, desc[UR18][R2.64+0xc] ;  /* 0x00000c12021b7981 */ /* 0x000362000c1e1900 */
[----:B------:R-:W-:-:S04]  /*0440*/  UIADD3 UR5, UPT, UPT, UR5, 0x8, URZ ;  /* 0x0000000805057890 */ /* 0x000fc8000fffe0ff */
[----:B------:R-:W-:Y:S01]  /*0450*/  UISETP.NE.AND UP0, UPT, UR5, URZ, UPT ;  /* 0x000000ff0500728c */ /* 0x000fe2000bf05270 */
[----:B0-----:R-:W-:Y:S02]  /*0460*/  MOV R5, UR20 ;  /* 0x0000001400057c02 */ /* 0x001fe40008000f00 */
[----:B-1----:R-:W-:-:S03]  /*0470*/  IADD3 R2, P0, PT, R2, 0x20, RZ ;  /* 0x0000002002027810 */ /* 0x002fc60007f1e0ff */
[----:B------:R-:W-:Y:S01]  /*0480*/  IMAD R14, R5, 0x8, R14 ;  /* 0x00000008050e7824 */ /* 0x000fe200078e020e */
[----:B------:R-:W-:Y:S01]  /*0490*/  IADD3.X R3, PT, PT, RZ, R3, RZ, P0, !PT ;  /* 0x00000003ff037210 */ /* 0x000fe200007fe4ff */
[----:B--2---:R-:W-:-:S04]  /*04a0*/  FFMA R22, R21, R22, R12 ;  /* 0x0000001615167223 */ /* 0x004fc8000000000c */
[----:B---3--:R-:W-:-:S04]  /*04b0*/  FFMA R20, R19, R20, R22 ;  /* 0x0000001413147223 */ /* 0x008fc80000000016 */
[----:B----4-:R-:W-:-:S04]  /*04c0*/  FFMA R18, R17, R18, R20 ;  /* 0x0000001211127223 */ /* 0x010fc80000000014 */
[----:B-----5:R-:W-:-:S04]  /*04d0*/  FFMA R16, R15, R16, R18 ;  /* 0x000000100f107223 */ /* 0x020fc80000000012 */
[----:B------:R-:W-:-:S04]  /*04e0*/  FFMA R23, R23, R4, R16 ;  /* 0x0000000417177223 */ /* 0x000fc80000000010 */
[----:B------:R-:W-:-:S04]  /*04f0*/  FFMA R24, R24, R7, R23 ;  /* 0x0000000718187223 */ /* 0x000fc80000000017 */
[----:B------:R-:W-:-:S04]  /*0500*/  FFMA R8, R25, R8, R24 ;  /* 0x0000000819087223 */ /* 0x000fc80000000018 */
[----:B------:R-:W-:Y:S01]  /*0510*/  FFMA R12, R27, R10, R8 ;  /* 0x0000000a1b0c7223 */ /* 0x000fe20000000008 */
[----:B------:R-:W-:Y:S06]  /*0520*/  BRA.U UP0, `(.L_x_1) ;  /* 0xfffffffd003c7547 */ /* 0x000fec000b83ffff */
.L_x_0:
[----:B------:R-:W-:-:S04]  /*0530*/  ULOP3.LUT UR6, UR20, 0x7, URZ, 0xc0, !UPT ;  /* 0x0000000714067892 */ /* 0x000fc8000f8ec0ff */
[----:B------:R-:W-:-:S09]  /*0540*/  UISETP.NE.AND UP0, UPT, UR6, URZ, UPT ;  /* 0x000000ff0600728c */ /* 0x000fd2000bf05270 */
[----:B------:R-:W-:Y:S05]  /*0550*/  BRA.U !UP0, `(.L_x_2) ;  /* 0x0000000508407547 */ /* 0x000fea000b800000 */
[----:B------:R-:W-:Y:S02]  /*0560*/  UISETP.GE.U32.AND UP0, UPT, UR6, 0x4, UPT ;  /* 0x000000040600788c */ /* 0x000fe4000bf06070 */
[----:B------:R-:W-:-:S04]  /*0570*/  ULOP3.LUT UR5, UR20, 0x3, URZ, 0xc0, !UPT ;  /* 0x0000000314057892 */ /* 0x000fc8000f8ec0ff */
[----:B------:R-:W-:-:S03]  /*0580*/  UISETP.NE.AND UP1, UPT, UR5, URZ, UPT ;  /* 0x000000ff0500728c */ /* 0x000fc6000bf25270 */
[----:B------:R-:W-:Y:S08]  /*0590*/  BRA.U !UP0, `(.L_x_3) ;  /* 0x00000001087c7547 */ /* 0x000ff0000b800000 */
[----:B------:R-:W1:Y:S01]  /*05a0*/  LDC.64 R6, c[0x0][0x390] ;  /* 0x0000e400ff067b82 */ /* 0x000e620000000a00 */
[----:B------:R-:W2:Y:S01]  /*05b0*/  LDCU.64 UR6, c[0x0][0x388] ;  /* 0x00007100ff0677ac */ /* 0x000ea20008000a00 */
[----:B------:R-:W-:Y:S02]  /*05c0*/  MOV R9, UR4 ;  /* 0x0000000400097c02 */ /* 0x000fe40008000f00 */
[C---:B------:R-:W-:Y:S02]  /*05d0*/  IADD3 R3, PT, PT, R13.reuse, UR4, RZ ;  /* 0x000000040d037c10 */ /* 0x040fe4000fffe0ff */
[----:B------:R-:W-:Y:S01]  /*05e0*/  IADD3 R10, P0, PT, R13, UR4, RZ ;  /* 0x000000040d0a7c10 */ /* 0x000fe2000ff1e0ff */
[----:B------:R-:W-:Y:S01]  /*05f0*/  IMAD R9, R9, UR20, R0 ;  /* 0x0000001409097c24 */ /* 0x000fe2000f8e0200 */
[----:B------:R-:W3:Y:S01]  /*0600*/  LDC.64 R4, c[0x0][0x388] ;  /* 0x0000e200ff047b82 */ /* 0x000ee20000000a00 */
[----:B------:R-:W-:Y:S02]  /*0610*/  MOV R11, UR20 ;  /* 0x00000014000b7c02 */ /* 0x000fe40008000f00 */
[----:B------:R-:W-:Y:S01]  /*0620*/  MOV R15, UR20 ;  /* 0x00000014000f7c02 */ /* 0x000fe20008000f00 */
[----:B-1----:R-:W-:Y:S01]  /*0630*/  IMAD.WIDE R6, R9, 0x4, R6 ;  /* 0x0000000409067825 */ /* 0x002fe200078e0206 */
[----:B------:R-:W-:-:S05]  /*0640*/  MOV R9, UR20 ;  /* 0x0000001400097c02 */ /* 0x000fca0008000f00 */
[----:B------:R-:W-:Y:S02]  /*0650*/  IMAD.WIDE R8, R9, 0x4, R6 ;  /* 0x0000000409087825 */ /* 0x000fe400078e0206 */
[----:B0-----:R-:W4:Y:S02]  /*0660*/  LDG.E R6, desc[UR18][R6.64] ;  /* 0x0000001206067981 */ /* 0x001f24000c1e1900 */
[----:B---3--:R-:W-:Y:S01]  /*0670*/  IMAD.WIDE.U32 R4, R3, 0x4, R4 ;  /* 0x0000000403047825 */ /* 0x008fe200078e0004 */
[----:B------:R-:W-:Y:S01]  /*0680*/  IADD3.X R3, PT, PT, RZ, RZ, RZ, P0, !PT ;  /* 0x000000ffff037210 */ /* 0x000fe200007fe4ff */
[----:B------:R-:W3:Y:S01]  /*0690*/  LDG.E R17, desc[UR18][R8.64] ;  /* 0x0000001208117981 */ /* 0x000ee2000c1e1900 */
[----:B--2---:R-:W-:-:S03]  /*06a0*/  LEA R2, P0, R10, UR6, 0x2 ;  /* 0x000000060a027c11 */ /* 0x004fc6000f8010ff */
[----:B------:R-:W4:Y:S01]  /*06b0*/  LDG.E R5, desc[UR18][R4.64] ;  /* 0x0000001204057981 */ /* 0x000f22000c1e1900 */
[----:B------:R-:W-:Y:S01]  /*06c0*/  LEA.HI.X R3, R10, UR7, R3, 0x2, P0 ;  /* 0x000000070a037c11 */ /* 0x000fe200080f1403 */
[----:B------:R-:W-:-:S04]  /*06d0*/  IMAD.WIDE R10, R11, 0x4, R8 ;  /* 0x000000040b0a7825 */ /* 0x000fc800078e0208 */
[----:B------:R-:W3:Y:S01]  /*06e0*/  LDG.E R16, desc[UR18][R2.64+0x4] ;  /* 0x0000041202107981 */ /* 0x000ee2000c1e1900 */
[----:B------:R-:W-:-:S03]  /*06f0*/  IMAD.WIDE R14, R15, 0x4, R10 ;  /* 0x000000040f0e7825 */ /* 0x000fc600078e020a */
[----:B------:R-:W2:Y:S04]  /*0700*/  LDG.E R19, desc[UR18][R10.64] ;  /* 0x000000120a137981 */ /* 0x000ea8000c1e1900 */
[----:B------:R-:W2:Y:S04]  /*0710*/  LDG.E R18, desc[UR18][R2.64+0x8] ;  /* 0x0000081202127981 */ /* 0x000ea8000c1e1900 */
[----:B------:R-:W5:Y:S04]  /*0720*/  LDG.E R20, desc[UR18][R2.64+0xc] ;  /* 0x00000c1202147981 */ /* 0x000f68000c1e1900 */
[----:B------:R-:W5:Y:S01]  /*0730*/  LDG.E R14, desc[UR18][R14.64] ;  /* 0x000000120e0e7981 */ /* 0x000f62000c1e1900 */
[----:B------:R-:W-:Y:S01]  /*0740*/  UIADD3 UR4, UPT, UPT, UR4, 0x4, URZ ;  /* 0x0000000404047890 */ /* 0x000fe2000fffe0ff */
[----:B----4-:R-:W-:-:S04]  /*0750*/  FFMA R5, R5, R6, R12 ;  /* 0x0000000605057223 */ /* 0x010fc8000000000c */
[----:B---3--:R-:W-:-:S04]  /*0760*/  FFMA R5, R16, R17, R5 ;  /* 0x0000001110057223 */ /* 0x008fc80000000005 */
[----:B--2---:R-:W-:-:S04]  /*0770*/  FFMA R5, R18, R19, R5 ;  /* 0x0000001312057223 */ /* 0x004fc80000000005 */
[----:B-----5:R-:W-:-:S07]  /*0780*/  FFMA R12, R20, R14, R5 ;  /* 0x0000000e140c7223 */ /* 0x020fce0000000005 */
.L_x_3:
[----:B------:R-:W-:Y:S05]  /*0790*/  BRA.U !UP1, `(.L_x_2) ;  /* 0x0000000109b07547 */ /* 0x000fea000b800000 */
[----:B------:R-:W-:Y:S01]  /*07a0*/  UISETP.NE.AND UP0, UPT, UR5, 0x1, UPT ;  /* 0x000000010500788c */ /* 0x000fe2000bf05270 */
[----:B------:R-:W-:Y:S01]  /*07b0*/  MOV R7, UR4 ;  /* 0x0000000400077c02 */ /* 0x000fe20008000f00 */
[----:B------:R-:W-:Y:S02]  /*07c0*/  ULOP3.LUT UR5, UR20, 0x1, URZ, 0xc0, !UPT ;  /* 0x0000000114057892 */ /* 0x000fe4000f8ec0ff */
[----:B------:R-:W-:Y:S02]  /*07d0*/  IMAD.U32 R15, RZ, RZ, UR20 ;  /* 0x00000014ff0f7e24 */ /* 0x000fe4000f8e00ff */
[----:B------:R-:W-:Y:S01]  /*07e0*/  UISETP.NE.U32.AND UP1, UPT, UR5, 0x1, UPT ;  /* 0x000000010500788c */ /* 0x000fe2000bf25070 */
[----:B------:R-:W-:-:S04]  /*07f0*/  PLOP3.LUT P1, PT, PT, PT, UP0, 0x80, 0x8 ;  /* 0x000000000008781c */ /* 0x000fc80003f2f008 */
[----:B------:R-:W1:Y:S01]  /*0800*/  @UP0 LDCU.64 UR6, c[0x0][0x388] ;  /* 0x00007100ff0607ac */ /* 0x000e620008000a00 */
[----:B------:R-:W-:Y:S01]  /*0810*/  PLOP3.LUT P0, PT, PT, PT, UP1, 0x80, 0x8 ;  /* 0x000000000008781c */ /* 0x000fe20003f0f018 */
[----:B------:R-:W2:Y:S01]  /*0820*/  @UP0 LDCU.64 UR8, c[0x0][0x390] ;  /* 0x00007200ff0807ac */ /* 0x000ea20008000a00 */
[----:B------:R-:W3:Y:S06]  /*0830*/  @UP0 LDCU.64 UR10, c[0x0][0x388] ;  /* 0x00007100ff0a07ac */ /* 0x000eec0008000a00 */
[C---:B------:R-:W-:Y:S01]  /*0840*/  @P1 VIADD R3, R13.reuse, UR4 ;  /* 0x000000040d031c36 */ /* 0x040fe20008000000 */
[----:B------:R-:W-:Y:S01]  /*0850*/  @P1 IADD3 R6, P2, PT, R13, UR4, RZ ;  /* 0x000000040d061c10 */ /* 0x000fe2000ff5e0ff */
[----:B------:R-:W4:Y:S01]  /*0860*/  @!UP1 LDCU.64 UR12, c[0x0][0x388] ;  /* 0x00007100ff0c97ac */ /* 0x000f220008000a00 */
[----:B------:R-:W-:Y:S01]  /*0870*/  @UP0 UIADD3 UR4, UPT, UPT, UR4, 0x2, URZ ;  /* 0x0000000204040890 */ /* 0x000fe2000fffe0ff */
[----:B-1----:R-:W-:-:S02]  /*0880*/  MOV R10, UR6 ;  /* 0x00000006000a7c02 */ /* 0x002fc40008000f00 */
[----:B------:R-:W-:Y:S01]  /*0890*/  MOV R11, UR7 ;  /* 0x00000007000b7c02 */ /* 0x000fe20008000f00 */
[----:B------:R-:W1:Y:S01]  /*08a0*/  @!UP1 LDCU.64 UR6, c[0x0][0x390] ;  /* 0x00007200ff0697ac */ /* 0x000e620008000a00 */
[----:B--2---:R-:W-:Y:S02]  /*08b0*/  MOV R4, UR8 ;  /* 0x0000000800047c02 */ /* 0x004fe40008000f00 */
[----:B------:R-:W-:Y:S01]  /*08c0*/  MOV R5, UR9 ;  /* 0x0000000900057c02 */ /* 0x000fe20008000f00 */
[----:B------:R-:W-:-:S04]  /*08d0*/  @P1 IMAD.WIDE.U32 R10, R3, 0x4, R10 ;  /* 0x00000004030a1825 */ /* 0x000fc800078e000a */
[----:B------:R-:W-:Y:S01]  /*08e0*/  @P1 IMAD R3, R7, UR20, R0 ;  /* 0x0000001407031c24 */ /* 0x000fe2000f8e0200 */
[----:B------:R-:W-:Y:S01]  /*08f0*/  @P1 IADD3.X R7, PT, PT, RZ, RZ, RZ, P2, !PT ;  /* 0x000000ffff071210 */ /* 0x000fe200017fe4ff */
[----:B0-----:R-:W2:Y:S01]  /*0900*/  @P1 LDG.E R11, desc[UR18][R10.64] ;  /* 0x000000120a0b1981 */ /* 0x001ea2000c1e1900 */
[C---:B---3--:R-:W-:Y:S01]  /*0910*/  @P1 LEA R2, P2, R6.reuse, UR10, 0x2 ;  /* 0x0000000a06021c11 */ /* 0x048fe2000f8410ff */
[----:B------:R-:W-:Y:S01]  /*0920*/  @P1 IMAD.WIDE R4, R3, 0x4, R4 ;  /* 0x0000000403041825 */ /* 0x000fe200078e0204 */
[----:B------:R-:W-:Y:S02]  /*0930*/  MOV R19, UR4 ;  /* 0x0000000400137c02 */ /* 0x000fe40008000f00 */
[----:B------:R-:W-:Y:S02]  /*0940*/  @P1 LEA.HI.X R3, R6, UR11, R7, 0x2, P2 ;  /* 0x0000000b06031c11 */ /* 0x000fe400090f1407 */
[----:B----4-:R-:W-:Y:S01]  /*0950*/  MOV R6, UR12 ;  /* 0x0000000c00067c02 */ /* 0x010fe20008000f00 */
[----:B------:R-:W-:Y:S01]  /*0960*/  @P1 IMAD.WIDE R14, R15, 0x4, R4 ;  /* 0x000000040f0e1825 */ /* 0x000fe200078e0204 */
[----:B------:R-:W-:Y:S01]  /*0970*/  MOV R7, UR13 ;  /* 0x0000000d00077c02 */ /* 0x000fe20008000f00 */
[----:B------:R-:W2:Y:S01]  /*0980*/  @P1 LDG.E R4, desc[UR18][R4.64] ;  /* 0x0000001204041981 */ /* 0x000ea2000c1e1900 */
[----:B------:R-:W-:Y:S01]  /*0990*/  @!P0 IADD3 R17, PT, PT, R13, UR4, RZ ;  /* 0x000000040d118c10 */ /* 0x000fe2000fffe0ff */
[----:B------:R-:W-:Y:S01]  /*09a0*/  @!P0 IMAD R19, R19, UR20, R0 ;  /* 0x0000001413138c24 */ /* 0x000fe2000f8e0200 */
[----:B-1----:R-:W-:Y:S01]  /*09b0*/  MOV R8, UR6 ;  /* 0x0000000600087c02 */ /* 0x002fe20008000f00 */
[----:B------:R-:W3:Y:S01]  /*09c0*/  @P1 LDG.E R14, desc[UR18][R14.64] ;  /* 0x000000120e0e1981 */ /* 0x000ee2000c1e1900 */
[----:B------:R-:W-:Y:S01]  /*09d0*/  MOV R9, UR7 ;  /* 0x0000000700097c02 */ /* 0x000fe20008000f00 */
[----:B------:R-:W-:-:S02]  /*09e0*/  @!P0 IMAD.WIDE.U32 R6, R17, 0x4, R6 ;  /* 0x0000000411068825 */ /* 0x000fc400078e0006 */
[----:B------:R-:W3:Y:S02]  /*09f0*/  @P1 LDG.E R2, desc[UR18][R2.64+0x4] ;  /* 0x0000041202021981 */ /* 0x000ee4000c1e1900 */
[----:B------:R-:W-:Y:S02]  /*0a00*/  @!P0 IMAD.WIDE R8, R19, 0x4, R8 ;  /* 0x0000000413088825 */ /* 0x000fe400078e0208 */
[----:B------:R-:W4:Y:S04]  /*0a10*/  @!P0 LDG.E R7, desc[UR18][R6.64] ;  /* 0x0000001206078981 */ /* 0x000f28000c1e1900 */
[----:B------:R-:W4:Y:S01]  /*0a20*/  @!P0 LDG.E R8, desc[UR18][R8.64] ;  /* 0x0000001208088981 */ /* 0x000f22000c1e1900 */
[----:B--2---:R-:W-:-:S04]  /*0a30*/  @P1 FFMA R11, R11, R4, R12 ;  /* 0x000000040b0b1223 */ /* 0x004fc8000000000c */
[----:B---3--:R-:W-:-:S04]  /*0a40*/  @P1 FFMA R12, R2, R14, R11 ;  /* 0x0000000e020c1223 */ /* 0x008fc8000000000b */
[----:B----4-:R-:W-:-:S07]  /*0a50*/  @!P0 FFMA R12, R7, R8, R12 ;  /* 0x00000008070c8223 */ /* 0x010fce000000000c */
.L_x_2:
[----:B------:R-:W1:Y:S01]  /*0a60*/  LDC.64 R2, c[0x0][0x380] ;  /* 0x0000e000ff027b82 */ /* 0x000e620000000a00 */
[----:B------:R-:W-:-:S05]  /*0a70*/  IADD3 R13, PT, PT, R0, R13, RZ ;  /* 0x0000000d000d7210 */ /* 0x000fca0007ffe0ff */
[----:B-1----:R-:W-:-:S05]  /*0a80*/  IMAD.WIDE R2, R13, 0x4, R2 ;  /* 0x000000040d027825 */ /* 0x002fca00078e0202 */
[----:B0-----:R-:W-:Y:S01]  /*0a90*/  STG.E desc[UR18][R2.64], R12 ;  /* 0x0000000c02007986 */ /* 0x001fe2000c101912 */
[----:B------:R-:W-:Y:S05]  /*0aa0*/  EXIT ;  /* 0x000000000000794d */ /* 0x000fea0003800000 */
.L_x_4:
[----:B------:R-:W-:-:S00]  /*0ab0*/  BRA `(.L_x_4) ;  /* 0xfffffffc00fc7947 */ /* 0x000fc0000383ffff */
[----:B------:R-:W-:-:S00]  /*0ac0*/  NOP ;  /* 0x0000000000007918 */ /* 0x000fc00000000000 */
        /* <DEDUP_REMOVED lines=11> */
.L_x_5:


//--------------------- .nv.shared.reserved.0     --------------------------
	.section	.nv.shared.reserved.0,"aw",@nobits
	.weak		__nv_reservedSMEM_offset_0_alias
	.size		__nv_reservedSMEM_offset_0_alias, 0, 64
	.other		__nv_reservedSMEM_offset_0_alias,@"STO_CUDA_RESERVED_SHARED STV_DEFAULT"
__nv_reservedSMEM_offset_0_alias:
	.zero		0
	.zero		64


//--------------------- .nv.constant0._Z15matrixMulKernelPfPKfS1_i --------------------------
	.section	.nv.constant0._Z15matrixMulKernelPfPKfS1_i,"a",@progbits
	.sectionflags	@""
	.align	4
.nv.constant0._Z15matrixMulKernelPfPKfS1_i:
	.zero		924


//--------------------- SYMBOLS --------------------------

	.type		.nv.reservedSmem.offset0,@object
	.size		.nv.reservedSmem.offset0,0x4
